//
// Generated by NVIDIA NVVM Compiler
//
// Compiler Build ID: CL-36424714
// Cuda compilation tools, release 13.0, V13.0.88
// Based on NVVM 20.0.0
//

.version 9.0
.target sm_100
.address_size 64

	// .globl	_Z10prime_calcPi
// _ZZ12count_reducePiS_E3tmp has been demoted

.visible .entry _Z10prime_calcPi(
	.param .u64 .ptr .align 1 _Z10prime_calcPi_param_0
)
{
	.reg .pred 	%p<6>;
	.reg .b32 	%r<15>;
	.reg .b64 	%rd<5>;

	ld.param.u64 	%rd1, [_Z10prime_calcPi_param_0];
	mov.u32 	%r5, %tid.x;
	mov.u32 	%r6, %ctaid.x;
	mov.u32 	%r7, %ntid.x;
	mad.lo.s32 	%r1, %r6, %r7, %r5;
	setp.gt.s32 	%p1, %r1, 9999;
	@%p1 bra 	$L__BB0_7;
	setp.lt.s32 	%p2, %r1, 3;
	mov.b32 	%r8, 1;
	mov.u32 	%r14, %r8;
	@%p2 bra 	$L__BB0_5;
	mov.b32 	%r13, 2;
	bra.uni 	$L__BB0_4;
$L__BB0_3:
	add.s32 	%r13, %r13, 1;
	setp.eq.s32 	%p4, %r13, %r1;
	mov.u32 	%r14, %r8;
	@%p4 bra 	$L__BB0_5;
$L__BB0_4:
	rem.u32 	%r11, %r1, %r13;
	setp.ne.s32 	%p3, %r11, 0;
	mov.b32 	%r14, 0;
	@%p3 bra 	$L__BB0_3;
$L__BB0_5:
	setp.lt.s32 	%p5, %r1, 3;
	@%p5 bra 	$L__BB0_7;
	cvta.to.global.u64 	%rd2, %rd1;
	mul.wide.u32 	%rd3, %r1, 4;
	add.s64 	%rd4, %rd2, %rd3;
	st.global.u32 	[%rd4], %r14;
$L__BB0_7:
	ret;

}
	// .globl	_Z12count_reducePiS_
.visible .entry _Z12count_reducePiS_(
	.param .u64 .ptr .align 1 _Z12count_reducePiS__param_0,
	.param .u64 .ptr .align 1 _Z12count_reducePiS__param_1
)
{
	.reg .pred 	%p<13>;
	.reg .b32 	%r<41>;
	.reg .b64 	%rd<9>;
	// demoted variable
	.shared .align 4 .b8 _ZZ12count_reducePiS_E3tmp[4096];
	ld.param.u64 	%rd1, [_Z12count_reducePiS__param_0];
	ld.param.u64 	%rd2, [_Z12count_reducePiS__param_1];
	mov.u32 	%r1, %ctaid.x;
	mov.u32 	%r5, %ntid.x;
	mov.u32 	%r2, %tid.x;
	mad.lo.s32 	%r3, %r1, %r5, %r2;
	shl.b32 	%r6, %r2, 2;
	mov.u32 	%r7, _ZZ12count_reducePiS_E3tmp;
	add.s32 	%r4, %r7, %r6;
	mov.b32 	%r8, 0;
	st.shared.u32 	[%r4], %r8;
	setp.gt.s32 	%p1, %r3, 9999;
	@%p1 bra 	$L__BB1_23;
	cvta.to.global.u64 	%rd3, %rd1;
	mul.wide.s32 	%rd4, %r3, 4;
	add.s64 	%rd5, %rd3, %rd4;
	ld.global.u32 	%r9, [%rd5];
	st.shared.u32 	[%r4], %r9;
	bar.sync 	0;
	setp.gt.u32 	%p2, %r2, 511;
	@%p2 bra 	$L__BB1_3;
	ld.shared.u32 	%r10, [%r4+2048];
	ld.shared.u32 	%r11, [%r4];
	add.s32 	%r12, %r11, %r10;
	st.shared.u32 	[%r4], %r12;
$L__BB1_3:
	bar.sync 	0;
	setp.gt.u32 	%p3, %r2, 255;
	@%p3 bra 	$L__BB1_5;
	ld.shared.u32 	%r13, [%r4+1024];
	ld.shared.u32 	%r14, [%r4];
	add.s32 	%r15, %r14, %r13;
	st.shared.u32 	[%r4], %r15;
$L__BB1_5:
	bar.sync 	0;
	setp.gt.u32 	%p4, %r2, 127;
	@%p4 bra 	$L__BB1_7;
	ld.shared.u32 	%r16, [%r4+512];
	ld.shared.u32 	%r17, [%r4];
	add.s32 	%r18, %r17, %r16;
	st.shared.u32 	[%r4], %r18;
$L__BB1_7:
	bar.sync 	0;
	setp.gt.u32 	%p5, %r2, 63;
	@%p5 bra 	$L__BB1_9;
	ld.shared.u32 	%r19, [%r4+256];
	ld.shared.u32 	%r20, [%r4];
	add.s32 	%r21, %r20, %r19;
	st.shared.u32 	[%r4], %r21;
$L__BB1_9:
	bar.sync 	0;
	setp.gt.u32 	%p6, %r2, 31;
	@%p6 bra 	$L__BB1_11;
	ld.shared.u32 	%r22, [%r4+128];
	ld.shared.u32 	%r23, [%r4];
	add.s32 	%r24, %r23, %r22;
	st.shared.u32 	[%r4], %r24;
$L__BB1_11:
	bar.sync 	0;
	setp.gt.u32 	%p7, %r2, 15;
	@%p7 bra 	$L__BB1_13;
	ld.shared.u32 	%r25, [%r4+64];
	ld.shared.u32 	%r26, [%r4];
	add.s32 	%r27, %r26, %r25;
	st.shared.u32 	[%r4], %r27;
$L__BB1_13:
	bar.sync 	0;
	setp.gt.u32 	%p8, %r2, 7;
	@%p8 bra 	$L__BB1_15;
	ld.shared.u32 	%r28, [%r4+32];
	ld.shared.u32 	%r29, [%r4];
	add.s32 	%r30, %r29, %r28;
	st.shared.u32 	[%r4], %r30;
$L__BB1_15:
	bar.sync 	0;
	setp.gt.u32 	%p9, %r2, 3;
	@%p9 bra 	$L__BB1_17;
	ld.shared.u32 	%r31, [%r4+16];
	ld.shared.u32 	%r32, [%r4];
	add.s32 	%r33, %r32, %r31;
	st.shared.u32 	[%r4], %r33;
$L__BB1_17:
	bar.sync 	0;
	setp.gt.u32 	%p10, %r2, 1;
	@%p10 bra 	$L__BB1_19;
	ld.shared.u32 	%r34, [%r4+8];
	ld.shared.u32 	%r35, [%r4];
	add.s32 	%r36, %r35, %r34;
	st.shared.u32 	[%r4], %r36;
$L__BB1_19:
	bar.sync 	0;
	setp.ne.s32 	%p11, %r2, 0;
	@%p11 bra 	$L__BB1_21;
	ld.shared.u32 	%r37, [_ZZ12count_reducePiS_E3tmp+4];
	ld.shared.u32 	%r38, [%r4];
	add.s32 	%r39, %r38, %r37;
	st.shared.u32 	[%r4], %r39;
$L__BB1_21:
	setp.ne.s32 	%p12, %r2, 0;
	bar.sync 	0;
	@%p12 bra 	$L__BB1_23;
	ld.shared.u32 	%r40, [_ZZ12count_reducePiS_E3tmp];
	cvta.to.global.u64 	%rd6, %rd2;
	mul.wide.u32 	%rd7, %r1, 4;
	add.s64 	%rd8, %rd6, %rd7;
	st.global.u32 	[%rd8], %r40;
$L__BB1_23:
	ret;

}


// ===== COMPILED SASS (sm_100) =====

	.target	sm_100

	.elftype	@"ET_EXEC"


//--------------------- .note.nv.tkinfo           --------------------------
	.section	.note.nv.tkinfo,"",@"SHT_NOTE"
	.sectionflags	@"SHF_NOTE_NV_TKINFO"
	.tkinfo
        /*0018*/ 	.word	0x00000002
        /*0030*/ 	.string	""
        /*0030*/ 	.string	"ptxas"
        /*0030*/ 	.string	"Cuda compilation tools, release 13.0, V13.0.88"
        /*0030*/ 	.string	"Build cuda_13.0.r13.0/compiler.36424714_0"
        /*0030*/ 	.string	"-arch sm_100 -m 64 "



//--------------------- .note.nv.cuinfo           --------------------------
	.section	.note.nv.cuinfo,"",@"SHT_NOTE"
	.sectionflags	@"SHF_NOTE_NV_CUINFO"
        /*0018*/ 	.short	0x0002
        /*001a*/ 	.short	0x0064
        /*001c*/ 	.short	0x0082
	.zero		2


//--------------------- .nv.info                  --------------------------
	.section	.nv.info,"",@"SHT_CUDA_INFO"
	.align	4


	//----- nvinfo : EIATTR_REGCOUNT
	.align		4
        /*0000*/ 	.byte	0x04, 0x2f
        /*0002*/ 	.short	(.L_1 - .L_0)
	.align		4
.L_0:
        /*0004*/ 	.word	index@(_Z10prime_calcPi)
        /*0008*/ 	.word	0x0000000a


	//----- nvinfo : EIATTR_FRAME_SIZE
	.align		4
.L_1:
        /*000c*/ 	.byte	0x04, 0x11
        /*000e*/ 	.short	(.L_3 - .L_2)
	.align		4
.L_2:
        /*0010*/ 	.word	index@(_Z10prime_calcPi)
        /*0014*/ 	.word	0x00000000


	//----- nvinfo : EIATTR_REGCOUNT
	.align		4
.L_3:
        /*0018*/ 	.byte	0x04, 0x2f
        /*001a*/ 	.short	(.L_5 - .L_4)
	.align		4
.L_4:
        /*001c*/ 	.word	index@(_Z12count_reducePiS_)
        /*0020*/ 	.word	0x0000000c


	//----- nvinfo : EIATTR_FRAME_SIZE
	.align		4
.L_5:
        /*0024*/ 	.byte	0x04, 0x11
        /*0026*/ 	.short	(.L_7 - .L_6)
	.align		4
.L_6:
        /*0028*/ 	.word	index@(_Z12count_reducePiS_)
        /*002c*/ 	.word	0x00000000


	//----- nvinfo : EIATTR_MIN_STACK_SIZE
	.align		4
.L_7:
        /*0030*/ 	.byte	0x04, 0x12
        /*0032*/ 	.short	(.L_9 - .L_8)
	.align		4
.L_8:
        /*0034*/ 	.word	index@(_Z12count_reducePiS_)
        /*0038*/ 	.word	0x00000000


	//----- nvinfo : EIATTR_MIN_STACK_SIZE
	.align		4
.L_9:
        /*003c*/ 	.byte	0x04, 0x12
        /*003e*/ 	.short	(.L_11 - .L_10)
	.align		4
.L_10:
        /*0040*/ 	.word	index@(_Z10prime_calcPi)
        /*0044*/ 	.word	0x00000000
.L_11:


//--------------------- .nv.compat                --------------------------
	.section	.nv.compat,"",@"SHT_CUDA_COMPAT_INFO"
	.align	4
        /*0000*/ 	.byte	0x02, 0x09, 0x00, 0x00, 0x02, 0x02, 0x01, 0x00, 0x02, 0x05, 0x05, 0x00, 0x03, 0x07, 0x01, 0x01
        /*0010*/ 	.byte	0x02, 0x03, 0x00, 0x00, 0x02, 0x06, 0x01, 0x00, 0x04, 0x0b, 0x08, 0x00, 0x09, 0x00, 0x00, 0x00
        /*0020*/ 	.byte	0x00, 0x00, 0x00, 0x00


//--------------------- .nv.info._Z12count_reducePiS_ --------------------------
	.section	.nv.info._Z12count_reducePiS_,"",@"SHT_CUDA_INFO"
	.sectionflags	@""
	.align	4


	//----- nvinfo : EIATTR_CUDA_API_VERSION
	.align		4
        /*0000*/ 	.byte	0x04, 0x37
        /*0002*/ 	.short	(.L_13 - .L_12)
.L_12:
        /*0004*/ 	.word	0x00000082


	//----- nvinfo : EIATTR_KPARAM_INFO
	.align		4
.L_13:
        /*0008*/ 	.byte	0x04, 0x17
        /*000a*/ 	.short	(.L_15 - .L_14)
.L_14:
        /*000c*/ 	.word	0x00000000
        /*0010*/ 	.short	0x0001
        /*0012*/ 	.short	0x0008
        /*0014*/ 	.byte	0x00, 0xf5, 0x21, 0x00


	//----- nvinfo : EIATTR_KPARAM_INFO
	.align		4
.L_15:
        /*0018*/ 	.byte	0x04, 0x17
        /*001a*/ 	.short	(.L_17 - .L_16)
.L_16:
        /*001c*/ 	.word	0x00000000
        /*0020*/ 	.short	0x0000
        /*0022*/ 	.short	0x0000
        /*0024*/ 	.byte	0x00, 0xf5, 0x21, 0x00


	//----- nvinfo : EIATTR_SPARSE_MMA_MASK
	.align		4
.L_17:
        /*0028*/ 	.byte	0x03, 0x50
        /*002a*/ 	.short	0x0000


	//----- nvinfo : EIATTR_MAXREG_COUNT
	.align		4
        /*002c*/ 	.byte	0x03, 0x1b
        /*002e*/ 	.short	0x00ff


	//----- nvinfo : EIATTR_NUM_BARRIERS
	.align		4
        /*0030*/ 	.byte	0x02, 0x4c
        /*0032*/ 	.byte	0x01
	.zero		1


	//----- nvinfo : EIATTR_MERCURY_ISA_VERSION
	.align		4
        /*0034*/ 	.byte	0x03, 0x5f
        /*0036*/ 	.short	0x0101


	//----- nvinfo : EIATTR_VRC_CTA_INIT_COUNT
	.align		4
        /*0038*/ 	.byte	0x02, 0x4a
	.zero		1
	.zero		1


	//----- nvinfo : EIATTR_EXIT_INSTR_OFFSETS
	.align		4
        /*003c*/ 	.byte	0x04, 0x1c
        /*003e*/ 	.short	(.L_19 - .L_18)


	//   ....[0]....
.L_18:
        /*0040*/ 	.word	0x000000b0


	//   ....[1]....
        /*0044*/ 	.word	0x000004e0


	//   ....[2]....
        /*0048*/ 	.word	0x00000530


	//----- nvinfo : EIATTR_CBANK_PARAM_SIZE
	.align		4
.L_19:
        /*004c*/ 	.byte	0x03, 0x19
        /*004e*/ 	.short	0x0010


	//----- nvinfo : EIATTR_PARAM_CBANK
	.align		4
        /*0050*/ 	.byte	0x04, 0x0a
        /*0052*/ 	.short	(.L_21 - .L_20)
	.align		4
.L_20:
        /*0054*/ 	.word	index@(.nv.constant0._Z12count_reducePiS_)
        /*0058*/ 	.short	0x0380
        /*005a*/ 	.short	0x0010


	//----- nvinfo : EIATTR_SW_WAR
	.align		4
.L_21:
        /*005c*/ 	.byte	0x04, 0x36
        /*005e*/ 	.short	(.L_23 - .L_22)
.L_22:
        /*0060*/ 	.word	0x00000008
.L_23:


//--------------------- .nv.info._Z10prime_calcPi --------------------------
	.section	.nv.info._Z10prime_calcPi,"",@"SHT_CUDA_INFO"
	.sectionflags	@""
	.align	4


	//----- nvinfo : EIATTR_CUDA_API_VERSION
	.align		4
        /*0000*/ 	.byte	0x04, 0x37
        /*0002*/ 	.short	(.L_25 - .L_24)
.L_24:
        /*0004*/ 	.word	0x00000082


	//----- nvinfo : EIATTR_KPARAM_INFO
	.align		4
.L_25:
        /*0008*/ 	.byte	0x04, 0x17
        /*000a*/ 	.short	(.L_27 - .L_26)
.L_26:
        /*000c*/ 	.word	0x00000000
        /*0010*/ 	.short	0x0000
        /*0012*/ 	.short	0x0000
        /*0014*/ 	.byte	0x00, 0xf5, 0x21, 0x00


	//----- nvinfo : EIATTR_SPARSE_MMA_MASK
	.align		4
.L_27:
        /*0018*/ 	.byte	0x03, 0x50
        /*001a*/ 	.short	0x0000


	//----- nvinfo : EIATTR_MAXREG_COUNT
	.align		4
        /*001c*/ 	.byte	0x03, 0x1b
        /*001e*/ 	.short	0x00ff


	//----- nvinfo : EIATTR_MERCURY_ISA_VERSION
	.align		4
        /*0020*/ 	.byte	0x03, 0x5f
        /*0022*/ 	.short	0x0101


	//----- nvinfo : EIATTR_VRC_CTA_INIT_COUNT
	.align		4
        /*0024*/ 	.byte	0x02, 0x4a
	.zero		1
	.zero		1


	//----- nvinfo : EIATTR_EXIT_INSTR_OFFSETS
	.align		4
        /*0028*/ 	.byte	0x04, 0x1c
        /*002a*/ 	.short	(.L_29 - .L_28)


	//   ....[0]....
.L_28:
        /*002c*/ 	.word	0x00000060


	//   ....[1]....
        /*0030*/ 	.word	0x00000260


	//   ....[2]....
        /*0034*/ 	.word	0x000002b0


	//----- nvinfo : EIATTR_CRS_STACK_SIZE
	.align		4
.L_29:
        /*0038*/ 	.byte	0x04, 0x1e
        /*003a*/ 	.short	(.L_31 - .L_30)
.L_30:
        /*003c*/ 	.word	0x00000000


	//----- nvinfo : EIATTR_CBANK_PARAM_SIZE
	.align		4
.L_31:
        /*0040*/ 	.byte	0x03, 0x19
        /*0042*/ 	.short	0x0008


	//----- nvinfo : EIATTR_PARAM_CBANK
	.align		4
        /*0044*/ 	.byte	0x04, 0x0a
        /*0046*/ 	.short	(.L_33 - .L_32)
	.align		4
.L_32:
        /*0048*/ 	.word	index@(.nv.constant0._Z10prime_calcPi)
        /*004c*/ 	.short	0x0380
        /*004e*/ 	.short	0x0008


	//----- nvinfo : EIATTR_SW_WAR
	.align		4
.L_33:
        /*0050*/ 	.byte	0x04, 0x36
        /*0052*/ 	.short	(.L_35 - .L_34)
.L_34:
        /*0054*/ 	.word	0x00000008
.L_35:


//--------------------- .nv.callgraph             --------------------------
	.section	.nv.callgraph,"",@"SHT_CUDA_CALLGRAPH"
	.align	4
	.sectionentsize	8
	.align		4
        /*0000*/ 	.word	0x00000000
	.align		4
        /*0004*/ 	.word	0xffffffff
	.align		4
        /*0008*/ 	.word	0x00000000
	.align		4
        /*000c*/ 	.word	0xfffffffe
	.align		4
        /*0010*/ 	.word	0x00000000
	.align		4
        /*0014*/ 	.word	0xfffffffd
	.align		4
        /*0018*/ 	.word	0x00000000
	.align		4
        /*001c*/ 	.word	0xfffffffc


//--------------------- .text._Z12count_reducePiS_ --------------------------
	.section	.text._Z12count_reducePiS_,"ax",@progbits
	.align	128
        .global         _Z12count_reducePiS_
        .type           _Z12count_reducePiS_,@function
        .size           _Z12count_reducePiS_,(.L_x_5 - _Z12count_reducePiS_)
        .other          _Z12count_reducePiS_,@"STO_CUDA_ENTRY STV_DEFAULT"
_Z12count_reducePiS_:
.text._Z12count_reducePiS_:
[----:B------:R-:W-:Y:S01]  /*0000*/  LDC R1, c[0x0][0x37c] ;  /* 0x0000df00ff017b82 */ /* 0x000fe20000000800 */
[----:B------:R-:W0:Y:S07]  /*0010*/  S2R R3, SR_TID.X ;  /* 0x0000000000037919 */ /* 0x000e2e0000002100 */
[----:B------:R-:W1:Y:S01]  /*0020*/  S2UR UR5, SR_CgaCtaId ;  /* 0x00000000000579c3 */ /* 0x000e620000008800 */
[----:B------:R-:W2:Y:S01]  /*0030*/  LDCU UR6, c[0x0][0x360] ;  /* 0x00006c00ff0677ac */ /* 0x000ea20008000800 */
[----:B------:R-:W2:Y:S01]  /*0040*/  S2R R0, SR_CTAID.X ;  /* 0x0000000000007919 */ /* 0x000ea20000002500 */
[----:B------:R-:W-:-:S02]  /*0050*/  UMOV UR4, 0x400 ;  /* 0x0000040000047882 */ /* 0x000fc40000000000 */
[----:B-1----:R-:W-:-:S06]  /*0060*/  ULEA UR4, UR5, UR4, 0x18 ;  /* 0x0000000405047291 */ /* 0x002fcc000f8ec0ff */
[----:B0-----:R-:W-:Y:S01]  /*0070*/  LEA R2, R3, UR4, 0x2 ;  /* 0x0000000403027c11 */ /* 0x001fe2000f8e10ff */
[----:B--2---:R-:W-:-:S04]  /*0080*/  IMAD R7, R0, UR6, R3 ;  /* 0x0000000600077c24 */ /* 0x004fc8000f8e0203 */
[----:B------:R0:W-:Y:S01]  /*0090*/  STS [R2], RZ ;  /* 0x000000ff02007388 */ /* 0x0001e20000000800 */
[----:B------:R-:W-:-:S13]  /*00a0*/  ISETP.GT.AND P0, PT, R7, 0x270f, PT ;  /* 0x0000270f0700780c */ /* 0x000fda0003f04270 */
[----:B0-----:R-:W-:Y:S05]  /*00b0*/  @P0 EXIT ;  /* 0x000000000000094d */ /* 0x001fea0003800000 */
[----:B------:R-:W0:Y:S01]  /*00c0*/  LDC.64 R4, c[0x0][0x380] ;  /* 0x0000e000ff047b82 */ /* 0x000e220000000a00 */
[----:B------:R-:W1:Y:S01]  /*00d0*/  LDCU.64 UR6, c[0x0][0x358] ;  /* 0x00006b00ff0677ac */ /* 0x000e620008000a00 */
[----:B0-----:R-:W-:-:S06]  /*00e0*/  IMAD.WIDE R4, R7, 0x4, R4 ;  /* 0x0000000407047825 */ /* 0x001fcc00078e0204 */
[----:B-1----:R-:W2:Y:S01]  /*00f0*/  LDG.E R5, desc[UR6][R4.64] ;  /* 0x0000000604057981 */ /* 0x002ea2000c1e1900 */
[C---:B------:R-:W-:Y:S02]  /*0100*/  ISETP.GT.U32.AND P0, PT, R3.reuse, 0x1ff, PT ;  /* 0x000001ff0300780c */ /* 0x040fe40003f04070 */
[----:B------:R-:W-:Y:S01]  /*0110*/  ISETP.GT.U32.AND P1, PT, R3, 0xff, PT ;  /* 0x000000ff0300780c */ /* 0x000fe20003f24070 */
[----:B--2---:R-:W-:Y:S01]  /*0120*/  STS [R2], R5 ;  /* 0x0000000502007388 */ /* 0x004fe20000000800 */
[----:B------:R-:W-:Y:S09]  /*0130*/  BAR.SYNC.DEFER_BLOCKING 0x0 ;  /* 0x0000000000007b1d */ /* 0x000ff20000010000 */
[----:B------:R-:W-:Y:S04]  /*0140*/  @!P0 LDS R6, [R2+0x800] ;  /* 0x0008000002068984 */ /* 0x000fe80000000800 */
[----:B------:R-:W0:Y:S02]  /*0150*/  @!P0 LDS R7, [R2] ;  /* 0x0000000002078984 */ /* 0x000e240000000800 */
[----:B0-----:R-:W-:-:S05]  /*0160*/  @!P0 IMAD.IADD R7, R6, 0x1, R7 ;  /* 0x0000000106078824 */ /* 0x001fca00078e0207 */
[----:B------:R-:W-:Y:S01]  /*0170*/  @!P0 STS [R2], R7 ;  /* 0x0000000702008388 */ /* 0x000fe20000000800 */
[----:B------:R-:W-:Y:S01]  /*0180*/  BAR.SYNC.DEFER_BLOCKING 0x0 ;  /* 0x0000000000007b1d */ /* 0x000fe20000010000 */
[----:B------:R-:W-:-:S05]  /*0190*/  ISETP.GT.U32.AND P0, PT, R3, 0x7f, PT ;  /* 0x0000007f0300780c */ /* 0x000fca0003f04070 */
        /* <DEDUP_REMOVED lines=26> */
[----:B0-----:R-:W-:-:S05]  /*0340*/  @!P1 IADD3 R5, PT, PT, R4, R5, RZ ;  /* 0x0000000504059210 */ /* 0x001fca0007ffe0ff */
        /* <DEDUP_REMOVED lines=14> */
[----:B------:R-:W-:-:S05]  /*0430*/  ISETP.NE.AND P1, PT, R3, RZ, PT ;  /* 0x000000ff0300720c */ /* 0x000fca0003f25270 */
[----:B------:R-:W-:Y:S04]  /*0440*/  @!P0 LDS R4, [R2+0x8] ;  /* 0x0000080002048984 */ /* 0x000fe80000000800 */
[----:B------:R-:W0:Y:S02]  /*0450*/  @!P0 LDS R5, [R2] ;  /* 0x0000000002058984 */ /* 0x000e240000000800 */
[----:B0-----:R-:W-:-:S05]  /*0460*/  @!P0 IADD3 R5, PT, PT, R4, R5, RZ ;  /* 0x0000000504058210 */ /* 0x001fca0007ffe0ff */
[----:B------:R-:W-:Y:S01]  /*0470*/  @!P0 STS [R2], R5 ;  /* 0x0000000502008388 */ /* 0x000fe20000000800 */
[----:B------:R-:W-:Y:S06]  /*0480*/  BAR.SYNC.DEFER_BLOCKING 0x0 ;  /* 0x0000000000007b1d */ /* 0x000fec0000010000 */
[----:B------:R-:W-:Y:S04]  /*0490*/  @!P1 LDS R3, [UR4+0x4] ;  /* 0x00000404ff039984 */ /* 0x000fe80008000800 */
[----:B------:R-:W0:Y:S02]  /*04a0*/  @!P1 LDS R4, [R2] ;  /* 0x0000000002049984 */ /* 0x000e240000000800 */
[----:B0-----:R-:W-:-:S05]  /*04b0*/  @!P1 IMAD.IADD R3, R3, 0x1, R4 ;  /* 0x0000000103039824 */ /* 0x001fca00078e0204 */
[----:B------:R0:W-:Y:S01]  /*04c0*/  @!P1 STS [R2], R3 ;  /* 0x0000000302009388 */ /* 0x0001e20000000800 */
[----:B------:R-:W-:Y:S06]  /*04d0*/  BAR.SYNC.DEFER_BLOCKING 0x0 ;  /* 0x0000000000007b1d */ /* 0x000fec0000010000 */
[----:B------:R-:W-:Y:S05]  /*04e0*/  @P1 EXIT ;  /* 0x000000000000194d */ /* 0x000fea0003800000 */
[----:B------:R-:W1:Y:S01]  /*04f0*/  LDS R5, [UR4] ;  /* 0x00000004ff057984 */ /* 0x000e620008000800 */
[----:B0-----:R-:W0:Y:S02]  /*0500*/  LDC.64 R2, c[0x0][0x388] ;  /* 0x0000e200ff027b82 */ /* 0x001e240000000a00 */
[----:B0-----:R-:W-:-:S05]  /*0510*/  IMAD.WIDE.U32 R2, R0, 0x4, R2 ;  /* 0x0000000400027825 */ /* 0x001fca00078e0002 */
[----:B-1----:R-:W-:Y:S01]  /*0520*/  STG.E desc[UR6][R2.64], R5 ;  /* 0x0000000502007986 */ /* 0x002fe2000c101906 */
[----:B------:R-:W-:Y:S05]  /*0530*/  EXIT ;  /* 0x000000000000794d */ /* 0x000fea0003800000 */
.L_x_0:
[----:B------:R-:W-:-:S00]  /*0540*/  BRA `(.L_x_0) ;  /* 0xfffffffc00fc7947 */ /* 0x000fc0000383ffff */
[----:B------:R-:W-:-:S00]  /*0550*/  NOP ;  /* 0x0000000000007918 */ /* 0x000fc00000000000 */
        /* <DEDUP_REMOVED lines=10> */
.L_x_5:


//--------------------- .text._Z10prime_calcPi    --------------------------
	.section	.text._Z10prime_calcPi,"ax",@progbits
	.align	128
        .global         _Z10prime_calcPi
        .type           _Z10prime_calcPi,@function
        .size           _Z10prime_calcPi,(.L_x_6 - _Z10prime_calcPi)
        .other          _Z10prime_calcPi,@"STO_CUDA_ENTRY STV_DEFAULT"
_Z10prime_calcPi:
.text._Z10prime_calcPi:
[----:B------:R-:W-:Y:S01]  /*0000*/  LDC R1, c[0x0][0x37c] ;  /* 0x0000df00ff017b82 */ /* 0x000fe20000000800 */
[----:B------:R-:W0:Y:S07]  /*0010*/  S2R R5, SR_TID.X ;  /* 0x0000000000057919 */ /* 0x000e2e0000002100 */
[----:B------:R-:W0:Y:S08]  /*0020*/  S2UR UR4, SR_CTAID.X ;  /* 0x00000000000479c3 */ /* 0x000e300000002500 */
[----:B------:R-:W0:Y:S02]  /*0030*/  LDC R0, c[0x0][0x360] ;  /* 0x0000d800ff007b82 */ /* 0x000e240000000800 */
[----:B0-----:R-:W-:-:S05]  /*0040*/  IMAD R5, R0, UR4, R5 ;  /* 0x0000000400057c24 */ /* 0x001fca000f8e0205 */
[----:B------:R-:W-:-:S13]  /*0050*/  ISETP.GT.AND P0, PT, R5, 0x270f, PT ;  /* 0x0000270f0500780c */ /* 0x000fda0003f04270 */
[----:B------:R-:W-:Y:S05]  /*0060*/  @P0 EXIT ;  /* 0x000000000000094d */ /* 0x000fea0003800000 */
[----:B------:R-:W-:Y:S01]  /*0070*/  ISETP.GE.AND P0, PT, R5, 0x3, PT ;  /* 0x000000030500780c */ /* 0x000fe20003f06270 */
[----:B------:R-:W-:Y:S01]  /*0080*/  BSSY.RECONVERGENT B0, `(.L_x_1) ;  /* 0x000001c000007945 */ /* 0x000fe20003800200 */
[----:B------:R-:W-:-:S11]  /*0090*/  IMAD.MOV.U32 R7, RZ, RZ, 0x1 ;  /* 0x00000001ff077424 */ /* 0x000fd600078e00ff */
[----:B------:R-:W-:Y:S05]  /*00a0*/  @!P0 BRA `(.L_x_2) ;  /* 0x0000000000648947 */ /* 0x000fea0003800000 */
[----:B------:R-:W-:-:S07]  /*00b0*/  IMAD.MOV.U32 R0, RZ, RZ, 0x2 ;  /* 0x00000002ff007424 */ /* 0x000fce00078e00ff */
.L_x_3:
[----:B------:R-:W0:Y:S01]  /*00c0*/  I2F.U32.RP R4, R0 ;  /* 0x0000000000047306 */ /* 0x000e220000209000 */
[----:B------:R-:W-:-:S07]  /*00d0*/  ISETP.NE.U32.AND P1, PT, R0, RZ, PT ;  /* 0x000000ff0000720c */ /* 0x000fce0003f25070 */
[----:B0-----:R-:W0:Y:S02]  /*00e0*/  MUFU.RCP R4, R4 ;  /* 0x0000000400047308 */ /* 0x001e240000001000 */
[----:B0-----:R-:W-:-:S06]  /*00f0*/  IADD3 R2, PT, PT, R4, 0xffffffe, RZ ;  /* 0x0ffffffe04027810 */ /* 0x001fcc0007ffe0ff */
[----:B------:R0:W1:Y:S02]  /*0100*/  F2I.FTZ.U32.TRUNC.NTZ R3, R2 ;  /* 0x0000000200037305 */ /* 0x000064000021f000 */
[----:B0-----:R-:W-:Y:S02]  /*0110*/  HFMA2 R2, -RZ, RZ, 0, 0 ;  /* 0x00000000ff027431 */ /* 0x001fe400000001ff */
[----:B-1----:R-:W-:-:S04]  /*0120*/  IMAD.MOV R7, RZ, RZ, -R3 ;  /* 0x000000ffff077224 */ /* 0x002fc800078e0a03 */
[----:B------:R-:W-:-:S04]  /*0130*/  IMAD R7, R7, R0, RZ ;  /* 0x0000000007077224 */ /* 0x000fc800078e02ff */
[----:B------:R-:W-:Y:S01]  /*0140*/  IMAD.HI.U32 R6, R3, R7, R2 ;  /* 0x0000000703067227 */ /* 0x000fe200078e0002 */
[----:B------:R-:W-:-:S05]  /*0150*/  MOV R7, RZ ;  /* 0x000000ff00077202 */ /* 0x000fca0000000f00 */
[----:B------:R-:W-:-:S04]  /*0160*/  IMAD.HI.U32 R6, R6, R5, RZ ;  /* 0x0000000506067227 */ /* 0x000fc800078e00ff */
[----:B------:R-:W-:-:S04]  /*0170*/  IMAD.MOV R6, RZ, RZ, -R6 ;  /* 0x000000ffff067224 */ /* 0x000fc800078e0a06 */
[----:B------:R-:W-:-:S05]  /*0180*/  IMAD R3, R0, R6, R5 ;  /* 0x0000000600037224 */ /* 0x000fca00078e0205 */
[----:B------:R-:W-:-:S13]  /*0190*/  ISETP.GE.U32.AND P0, PT, R3, R0, PT ;  /* 0x000000000300720c */ /* 0x000fda0003f06070 */
[----:B------:R-:W-:-:S04]  /*01a0*/  @P0 IADD3 R3, PT, PT, R3, -R0, RZ ;  /* 0x8000000003030210 */ /* 0x000fc80007ffe0ff */
[----:B------:R-:W-:-:S13]  /*01b0*/  ISETP.GE.U32.AND P0, PT, R3, R0, PT ;  /* 0x000000000300720c */ /* 0x000fda0003f06070 */
[----:B------:R-:W-:Y:S01]  /*01c0*/  @P0 IMAD.IADD R3, R3, 0x1, -R0 ;  /* 0x0000000103030824 */ /* 0x000fe200078e0a00 */
[----:B------:R-:W-:-:S04]  /*01d0*/  @!P1 LOP3.LUT R3, RZ, R0, RZ, 0x33, !PT ;  /* 0x00000000ff039212 */ /* 0x000fc800078e33ff */
[----:B------:R-:W-:-:S13]  /*01e0*/  ISETP.NE.AND P0, PT, R3, RZ, PT ;  /* 0x000000ff0300720c */ /* 0x000fda0003f05270 */
[----:B------:R-:W-:Y:S05]  /*01f0*/  @!P0 BRA `(.L_x_2) ;  /* 0x0000000000108947 */ /* 0x000fea0003800000 */
[----:B------:R-:W-:-:S05]  /*0200*/  VIADD R0, R0, 0x1 ;  /* 0x0000000100007836 */ /* 0x000fca0000000000 */
[----:B------:R-:W-:-:S13]  /*0210*/  ISETP.NE.AND P0, PT, R0, R5, PT ;  /* 0x000000050000720c */ /* 0x000fda0003f05270 */
[----:B------:R-:W-:Y:S05]  /*0220*/  @P0 BRA `(.L_x_3) ;  /* 0xfffffffc00a40947 */ /* 0x000fea000383ffff */
[----:B------:R-:W-:-:S07]  /*0230*/  HFMA2 R7, -RZ, RZ, 0, 5.9604644775390625e-08 ;  /* 0x00000001ff077431 */ /* 0x000fce00000001ff */
.L_x_2:
[----:B------:R-:W-:Y:S05]  /*0240*/  BSYNC.RECONVERGENT B0 ;  /* 0x0000000000007941 */ /* 0x000fea0003800200 */
.L_x_1:
[----:B------:R-:W-:-:S13]  /*0250*/  ISETP.GE.AND P0, PT, R5, 0x3, PT ;  /* 0x000000030500780c */ /* 0x000fda0003f06270 */
[----:B------:R-:W-:Y:S05]  /*0260*/  @!P0 EXIT ;  /* 0x000000000000894d */ /* 0x000fea0003800000 */
[----:B------:R-:W0:Y:S01]  /*0270*/  LDC.64 R2, c[0x0][0x380] ;  /* 0x0000e000ff027b82 */ /* 0x000e220000000a00 */
[----:B------:R-:W1:Y:S01]  /*0280*/  LDCU.64 UR4, c[0x0][0x358] ;  /* 0x00006b00ff0477ac */ /* 0x000e620008000a00 */
[----:B0-----:R-:W-:-:S05]  /*0290*/  IMAD.WIDE.U32 R2, R5, 0x4, R2 ;  /* 0x0000000405027825 */ /* 0x001fca00078e0002 */
[----:B-1----:R-:W-:Y:S01]  /*02a0*/  STG.E desc[UR4][R2.64], R7 ;  /* 0x0000000702007986 */ /* 0x002fe2000c101904 */
[----:B------:R-:W-:Y:S05]  /*02b0*/  EXIT ;  /* 0x000000000000794d */ /* 0x000fea0003800000 */
.L_x_4:
        /* <DEDUP_REMOVED lines=12> */
.L_x_6:


//--------------------- .nv.shared._Z12count_reducePiS_ --------------------------
	.section	.nv.shared._Z12count_reducePiS_,"aw",@nobits
	.sectionflags	@""
	.align	4
.nv.shared._Z12count_reducePiS_:
	.zero		5120


//--------------------- .nv.shared.reserved.0     --------------------------
	.section	.nv.shared.reserved.0,"aw",@nobits
	.weak		__nv_reservedSMEM_offset_0_alias
	.size		__nv_reservedSMEM_offset_0_alias, 0, 64
	.other		__nv_reservedSMEM_offset_0_alias,@"STO_CUDA_RESERVED_SHARED STV_DEFAULT"
__nv_reservedSMEM_offset_0_alias:
	.zero		0
	.zero		64


//--------------------- .nv.constant0._Z12count_reducePiS_ --------------------------
	.section	.nv.constant0._Z12count_reducePiS_,"a",@progbits
	.sectionflags	@""
	.align	4
.nv.constant0._Z12count_reducePiS_:
	.zero		912


//--------------------- .nv.constant0._Z10prime_calcPi --------------------------
	.section	.nv.constant0._Z10prime_calcPi,"a",@progbits
	.sectionflags	@""
	.align	4
.nv.constant0._Z10prime_calcPi:
	.zero		904


//--------------------- SYMBOLS --------------------------

	.type		.nv.reservedSmem.offset0,@object
	.size		.nv.reservedSmem.offset0,0x4
	.type		.nv.reservedSmem.cap,@object
	.size		.nv.reservedSmem.cap,0x4
